//
// Generated by NVIDIA NVVM Compiler
//
// Compiler Build ID: CL-36424714
// Cuda compilation tools, release 13.0, V13.0.88
// Based on NVVM 20.0.0
//

.version 9.0
.target sm_100
.address_size 64

	// .globl	_Z4test7double2S_

.visible .entry _Z4test7double2S_(
	.param .align 16 .b8 _Z4test7double2S__param_0[16],
	.param .align 16 .b8 _Z4test7double2S__param_1[16]
)
{


	ret;

}


// ===== COMPILED SASS (sm_100) =====

	.target	sm_100

	.elftype	@"ET_EXEC"


//--------------------- .note.nv.tkinfo           --------------------------
	.section	.note.nv.tkinfo,"",@"SHT_NOTE"
	.sectionflags	@"SHF_NOTE_NV_TKINFO"
	.tkinfo
        /*0018*/ 	.word	0x00000002
        /*0030*/ 	.string	""
        /*0030*/ 	.string	"ptxas"
        /*0030*/ 	.string	"Cuda compilation tools, release 13.0, V13.0.88"
        /*0030*/ 	.string	"Build cuda_13.0.r13.0/compiler.36424714_0"
        /*0030*/ 	.string	"-arch sm_100 -m 64 "



//--------------------- .note.nv.cuinfo           --------------------------
	.section	.note.nv.cuinfo,"",@"SHT_NOTE"
	.sectionflags	@"SHF_NOTE_NV_CUINFO"
        /*0018*/ 	.short	0x0002
        /*001a*/ 	.short	0x0064
        /*001c*/ 	.short	0x0082
	.zero		2


//--------------------- .nv.info                  --------------------------
	.section	.nv.info,"",@"SHT_CUDA_INFO"
	.align	4


	//----- nvinfo : EIATTR_REGCOUNT
	.align		4
        /*0000*/ 	.byte	0x04, 0x2f
        /*0002*/ 	.short	(.L_1 - .L_0)
	.align		4
.L_0:
        /*0004*/ 	.word	index@(_Z4test7double2S_)
        /*0008*/ 	.word	0x00000004


	//----- nvinfo : EIATTR_FRAME_SIZE
	.align		4
.L_1:
        /*000c*/ 	.byte	0x04, 0x11
        /*000e*/ 	.short	(.L_3 - .L_2)
	.align		4
.L_2:
        /*0010*/ 	.word	index@(_Z4test7double2S_)
        /*0014*/ 	.word	0x00000000


	//----- nvinfo : EIATTR_MIN_STACK_SIZE
	.align		4
.L_3:
        /*0018*/ 	.byte	0x04, 0x12
        /*001a*/ 	.short	(.L_5 - .L_4)
	.align		4
.L_4:
        /*001c*/ 	.word	index@(_Z4test7double2S_)
        /*0020*/ 	.word	0x00000000
.L_5:


//--------------------- .nv.compat                --------------------------
	.section	.nv.compat,"",@"SHT_CUDA_COMPAT_INFO"
	.align	4
        /*0000*/ 	.byte	0x02, 0x09, 0x00, 0x00, 0x02, 0x02, 0x01, 0x00, 0x02, 0x05, 0x05, 0x00, 0x03, 0x07, 0x01, 0x01
        /*0010*/ 	.byte	0x02, 0x03, 0x00, 0x00, 0x02, 0x06, 0x01, 0x00, 0x04, 0x0b, 0x08, 0x00, 0x09, 0x00, 0x00, 0x00
        /*0020*/ 	.byte	0x00, 0x00, 0x00, 0x00


//--------------------- .nv.info._Z4test7double2S_ --------------------------
	.section	.nv.info._Z4test7double2S_,"",@"SHT_CUDA_INFO"
	.sectionflags	@""
	.align	4


	//----- nvinfo : EIATTR_CUDA_API_VERSION
	.align		4
        /*0000*/ 	.byte	0x04, 0x37
        /*0002*/ 	.short	(.L_7 - .L_6)
.L_6:
        /*0004*/ 	.word	0x00000082


	//----- nvinfo : EIATTR_KPARAM_INFO
	.align		4
.L_7:
        /*0008*/ 	.byte	0x04, 0x17
        /*000a*/ 	.short	(.L_9 - .L_8)
.L_8:
        /*000c*/ 	.word	0x00000000
        /*0010*/ 	.short	0x0001
        /*0012*/ 	.short	0x0010
        /*0014*/ 	.byte	0x00, 0xf0, 0x41, 0x00


	//----- nvinfo : EIATTR_KPARAM_INFO
	.align		4
.L_9:
        /*0018*/ 	.byte	0x04, 0x17
        /*001a*/ 	.short	(.L_11 - .L_10)
.L_10:
        /*001c*/ 	.word	0x00000000
        /*0020*/ 	.short	0x0000
        /*0022*/ 	.short	0x0000
        /*0024*/ 	.byte	0x00, 0xf0, 0x41, 0x00


	//----- nvinfo : EIATTR_SPARSE_MMA_MASK
	.align		4
.L_11:
        /*0028*/ 	.byte	0x03, 0x50
        /*002a*/ 	.short	0x0000


	//----- nvinfo : EIATTR_MAXREG_COUNT
	.align		4
        /*002c*/ 	.byte	0x03, 0x1b
        /*002e*/ 	.short	0x00ff


	//----- nvinfo : EIATTR_MERCURY_ISA_VERSION
	.align		4
        /*0030*/ 	.byte	0x03, 0x5f
        /*0032*/ 	.short	0x0101


	//----- nvinfo : EIATTR_VRC_CTA_INIT_COUNT
	.align		4
        /*0034*/ 	.byte	0x02, 0x4a
	.zero		1
	.zero		1


	//----- nvinfo : EIATTR_EXIT_INSTR_OFFSETS
	.align		4
        /*0038*/ 	.byte	0x04, 0x1c
        /*003a*/ 	.short	(.L_13 - .L_12)


	//   ....[0]....
.L_12:
        /*003c*/ 	.word	0x00000010


	//----- nvinfo : EIATTR_CBANK_PARAM_SIZE
	.align		4
.L_13:
        /*0040*/ 	.byte	0x03, 0x19
        /*0042*/ 	.short	0x0020


	//----- nvinfo : EIATTR_PARAM_CBANK
	.align		4
        /*0044*/ 	.byte	0x04, 0x0a
        /*0046*/ 	.short	(.L_15 - .L_14)
	.align		4
.L_14:
        /*0048*/ 	.word	index@(.nv.constant0._Z4test7double2S_)
        /*004c*/ 	.short	0x0380
        /*004e*/ 	.short	0x0020


	//----- nvinfo : EIATTR_SW_WAR
	.align		4
.L_15:
        /*0050*/ 	.byte	0x04, 0x36
        /*0052*/ 	.short	(.L_17 - .L_16)
.L_16:
        /*0054*/ 	.word	0x00000008
.L_17:


//--------------------- .nv.callgraph             --------------------------
	.section	.nv.callgraph,"",@"SHT_CUDA_CALLGRAPH"
	.align	4
	.sectionentsize	8
	.align		4
        /*0000*/ 	.word	0x00000000
	.align		4
        /*0004*/ 	.word	0xffffffff
	.align		4
        /*0008*/ 	.word	0x00000000
	.align		4
        /*000c*/ 	.word	0xfffffffe
	.align		4
        /*0010*/ 	.word	0x00000000
	.align		4
        /*0014*/ 	.word	0xfffffffd
	.align		4
        /*0018*/ 	.word	0x00000000
	.align		4
        /*001c*/ 	.word	0xfffffffc


//--------------------- .text._Z4test7double2S_   --------------------------
	.section	.text._Z4test7double2S_,"ax",@progbits
	.align	128
        .global         _Z4test7double2S_
        .type           _Z4test7double2S_,@function
        .size           _Z4test7double2S_,(.L_x_1 - _Z4test7double2S_)
        .other          _Z4test7double2S_,@"STO_CUDA_ENTRY STV_DEFAULT"
_Z4test7double2S_:
.text._Z4test7double2S_:
[----:B------:R-:W-:Y:S01]  /*0000*/  LDC R1, c[0x0][0x37c] ;  /* 0x0000df00ff017b82 */ /* 0x000fe20000000800 */
[----:B------:R-:W-:Y:S05]  /*0010*/  EXIT ;  /* 0x000000000000794d */ /* 0x000fea0003800000 */
.L_x_0:
[----:B------:R-:W-:-:S00]  /*0020*/  BRA `(.L_x_0) ;  /* 0xfffffffc00fc7947 */ /* 0x000fc0000383ffff */
[----:B------:R-:W-:-:S00]  /*0030*/  NOP ;  /* 0x0000000000007918 */ /* 0x000fc00000000000 */
        /* <DEDUP_REMOVED lines=12> */
.L_x_1:


//--------------------- .nv.shared.reserved.0     --------------------------
	.section	.nv.shared.reserved.0,"aw",@nobits
	.weak		__nv_reservedSMEM_offset_0_alias
	.size		__nv_reservedSMEM_offset_0_alias, 0, 64
	.other		__nv_reservedSMEM_offset_0_alias,@"STO_CUDA_RESERVED_SHARED STV_DEFAULT"
__nv_reservedSMEM_offset_0_alias:
	.zero		0
	.zero		64


//--------------------- .nv.constant0._Z4test7double2S_ --------------------------
	.section	.nv.constant0._Z4test7double2S_,"a",@progbits
	.sectionflags	@""
	.align	4
.nv.constant0._Z4test7double2S_:
	.zero		928


//--------------------- SYMBOLS --------------------------

	.type		.nv.reservedSmem.offset0,@object
	.size		.nv.reservedSmem.offset0,0x4
